	.headerflags	@"EF_CUDA_TEXMODE_UNIFIED EF_CUDA_64BIT_ADDRESS EF_CUDA_ACCELERATORS EF_CUDA_SM90 EF_CUDA_VIRTUAL_SM(EF_CUDA_SM90)"
	.elftype	@"ET_EXEC"


//--------------------- .nv.info                  --------------------------
	.section	.nv.info,"",@"SHT_CUDA_INFO"
	.align	4


	//----- nvinfo : EIATTR_REGCOUNT
	.align		4
        /*0000*/ 	.byte	0x04, 0x2f
        /*0002*/ 	.short	(.L_2 - .L_1)
	.align		4
.L_1:
        /*0004*/ 	.word	index@(triton_poi_fused_add_native_group_norm_relu_32)
        /*0008*/ 	.word	0x00000020


	//----- nvinfo : EIATTR_MIN_STACK_SIZE
	.align		4
.L_2:
        /*000c*/ 	.byte	0x04, 0x12
        /*000e*/ 	.short	(.L_4 - .L_3)
	.align		4
.L_3:
        /*0010*/ 	.word	index@(triton_poi_fused_add_native_group_norm_relu_32)
        /*0014*/ 	.word	0x00000000


	//----- nvinfo : EIATTR_FRAME_SIZE
	.align		4
.L_4:
        /*0018*/ 	.byte	0x04, 0x11
        /*001a*/ 	.short	(.L_6 - .L_5)
	.align		4
.L_5:
        /*001c*/ 	.word	index@(triton_poi_fused_add_native_group_norm_relu_32)
        /*0020*/ 	.word	0x00000000


	//----- nvinfo : EIATTR_MIN_STACK_SIZE
	.align		4
.L_6:
        /*0024*/ 	.byte	0x04, 0x12
        /*0026*/ 	.short	(.L_8 - .L_7)
	.align		4
.L_7:
        /*0028*/ 	.word	index@(triton_poi_fused_add_native_group_norm_relu_32)
        /*002c*/ 	.word	0x00000000
.L_8:


//--------------------- .nv.info.triton_poi_fused_add_native_group_norm_relu_32 --------------------------
	.section	.nv.info.triton_poi_fused_add_native_group_norm_relu_32,"",@"SHT_CUDA_INFO"
	.sectionflags	@""
	.align	4


	//----- nvinfo : EIATTR_CUDA_API_VERSION
	.align		4
        /*0000*/ 	.byte	0x04, 0x37
        /*0002*/ 	.short	(.L_10 - .L_9)
.L_9:
        /*0004*/ 	.word	0x0000007c


	//----- nvinfo : EIATTR_KPARAM_INFO
	.align		4
.L_10:
        /*0008*/ 	.byte	0x04, 0x17
        /*000a*/ 	.short	(.L_12 - .L_11)
.L_11:
        /*000c*/ 	.word	0x00000000
        /*0010*/ 	.short	0x0008
        /*0012*/ 	.short	0x003c
        /*0014*/ 	.byte	0x00, 0xf0, 0x11, 0x00


	//----- nvinfo : EIATTR_KPARAM_INFO
	.align		4
.L_12:
        /*0018*/ 	.byte	0x04, 0x17
        /*001a*/ 	.short	(.L_14 - .L_13)
.L_13:
        /*001c*/ 	.word	0x00000000
        /*0020*/ 	.short	0x0007
        /*0022*/ 	.short	0x0038
        /*0024*/ 	.byte	0x00, 0xf0, 0x11, 0x00


	//----- nvinfo : EIATTR_KPARAM_INFO
	.align		4
.L_14:
        /*0028*/ 	.byte	0x04, 0x17
        /*002a*/ 	.short	(.L_16 - .L_15)
.L_15:
        /*002c*/ 	.word	0x00000000
        /*0030*/ 	.short	0x0006
        /*0032*/ 	.short	0x0030
        /*0034*/ 	.byte	0x00, 0xf4, 0x21, 0x00


	//----- nvinfo : EIATTR_KPARAM_INFO
	.align		4
.L_16:
        /*0038*/ 	.byte	0x04, 0x17
        /*003a*/ 	.short	(.L_18 - .L_17)
.L_17:
        /*003c*/ 	.word	0x00000000
        /*0040*/ 	.short	0x0005
        /*0042*/ 	.short	0x0028
        /*0044*/ 	.byte	0x00, 0xf4, 0x21, 0x00


	//----- nvinfo : EIATTR_KPARAM_INFO
	.align		4
.L_18:
        /*0048*/ 	.byte	0x04, 0x17
        /*004a*/ 	.short	(.L_20 - .L_19)
.L_19:
        /*004c*/ 	.word	0x00000000
        /*0050*/ 	.short	0x0004
        /*0052*/ 	.short	0x0020
        /*0054*/ 	.byte	0x00, 0xf4, 0x21, 0x00


	//----- nvinfo : EIATTR_KPARAM_INFO
	.align		4
.L_20:
        /*0058*/ 	.byte	0x04, 0x17
        /*005a*/ 	.short	(.L_22 - .L_21)
.L_21:
        /*005c*/ 	.word	0x00000000
        /*0060*/ 	.short	0x0003
        /*0062*/ 	.short	0x0018
        /*0064*/ 	.byte	0x00, 0xf4, 0x21, 0x00


	//----- nvinfo : EIATTR_KPARAM_INFO
	.align		4
.L_22:
        /*0068*/ 	.byte	0x04, 0x17
        /*006a*/ 	.short	(.L_24 - .L_23)
.L_23:
        /*006c*/ 	.word	0x00000000
        /*0070*/ 	.short	0x0002
        /*0072*/ 	.short	0x0010
        /*0074*/ 	.byte	0x00, 0xf4, 0x21, 0x00


	//----- nvinfo : EIATTR_KPARAM_INFO
	.align		4
.L_24:
        /*0078*/ 	.byte	0x04, 0x17
        /*007a*/ 	.short	(.L_26 - .L_25)
.L_25:
        /*007c*/ 	.word	0x00000000
        /*0080*/ 	.short	0x0001
        /*0082*/ 	.short	0x0008
        /*0084*/ 	.byte	0x00, 0xf4, 0x21, 0x00


	//----- nvinfo : EIATTR_KPARAM_INFO
	.align		4
.L_26:
        /*0088*/ 	.byte	0x04, 0x17
        /*008a*/ 	.short	(.L_28 - .L_27)
.L_27:
        /*008c*/ 	.word	0x00000000
        /*0090*/ 	.short	0x0000
        /*0092*/ 	.short	0x0000
        /*0094*/ 	.byte	0x00, 0xf4, 0x21, 0x00


	//----- nvinfo : EIATTR_SPARSE_MMA_MASK
	.align		4
.L_28:
        /*0098*/ 	.byte	0x03, 0x50
        /*009a*/ 	.short	0x0000


	//----- nvinfo : EIATTR_MAXREG_COUNT
	.align		4
        /*009c*/ 	.byte	0x03, 0x1b
        /*009e*/ 	.short	0x00ff


	//----- nvinfo : EIATTR_EXIT_INSTR_OFFSETS
	.align		4
        /*00a0*/ 	.byte	0x04, 0x1c
        /*00a2*/ 	.short	(.L_30 - .L_29)


	//   ....[0]....
.L_29:
        /*00a4*/ 	.word	0x000007a0


	//   ....[1]....
        /*00a8*/ 	.word	0x00000870


	//----- nvinfo : EIATTR_REQNTID
	.align		4
.L_30:
        /*00ac*/ 	.byte	0x04, 0x10
        /*00ae*/ 	.short	(.L_32 - .L_31)
.L_31:
        /*00b0*/ 	.word	0x00000080
        /*00b4*/ 	.word	0x00000001
        /*00b8*/ 	.word	0x00000001


	//----- nvinfo : EIATTR_CBANK_PARAM_SIZE
	.align		4
.L_32:
        /*00bc*/ 	.byte	0x03, 0x19
        /*00be*/ 	.short	0x0040


	//----- nvinfo : EIATTR_PARAM_CBANK
	.align		4
        /*00c0*/ 	.byte	0x04, 0x0a
        /*00c2*/ 	.short	(.L_34 - .L_33)
	.align		4
.L_33:
        /*00c4*/ 	.word	index@(.nv.constant0.triton_poi_fused_add_native_group_norm_relu_32)
        /*00c8*/ 	.short	0x0210
        /*00ca*/ 	.short	0x0040


	//----- nvinfo : EIATTR_SW_WAR
	.align		4
.L_34:
        /*00cc*/ 	.byte	0x04, 0x36
        /*00ce*/ 	.short	(.L_36 - .L_35)
.L_35:
        /*00d0*/ 	.word	0x00000008
.L_36:


//--------------------- .nv.callgraph             --------------------------
	.section	.nv.callgraph,"",@"SHT_CUDA_CALLGRAPH"
	.align	4
	.sectionentsize	8
	.align		4
        /*0000*/ 	.word	0x00000000
	.align		4
        /*0004*/ 	.word	0xffffffff
	.align		4
        /*0008*/ 	.word	0x00000000
	.align		4
        /*000c*/ 	.word	0xfffffffe
	.align		4
        /*0010*/ 	.word	0x00000000
	.align		4
        /*0014*/ 	.word	0xfffffffd
	.align		4
        /*0018*/ 	.word	0x00000000
	.align		4
        /*001c*/ 	.word	0xfffffffc


//--------------------- .nv.constant4             --------------------------
	.section	.nv.constant4,"a",@progbits
	.align	8
	.align		8
.nv.constant4:
        /*0000*/ 	.dword	_$_str


//--------------------- .text.triton_poi_fused_add_native_group_norm_relu_32 --------------------------
	.section	.text.triton_poi_fused_add_native_group_norm_relu_32,"ax",@progbits
	.sectionflags	@"SHF_BARRIERS=1"
	.align	128
        .global         triton_poi_fused_add_native_group_norm_relu_32
        .type           triton_poi_fused_add_native_group_norm_relu_32,@function
        .size           triton_poi_fused_add_native_group_norm_relu_32,(.L_x_1 - triton_poi_fused_add_native_group_norm_relu_32)
        .other          triton_poi_fused_add_native_group_norm_relu_32,@"STO_CUDA_ENTRY STV_DEFAULT"
triton_poi_fused_add_native_group_norm_relu_32:
.text.triton_poi_fused_add_native_group_norm_relu_32:
[----:B------:R-:W0:Y:S01]  /*0000*/  LDC R1, c[0x0][0x28] ;  /* 0x00000a00ff017b82 */ /* 0x000e220000000800 */
[----:B------:R-:W1:Y:S07]  /*0010*/  S2R R2, SR_TID.X ;  /* 0x0000000000027919 */ /* 0x000e6e0000002100 */
[----:B------:R-:W2:Y:S01]  /*0020*/  LDC.64 R10, c[0x0][0x218] ;  /* 0x00008600ff0a7b82 */ /* 0x000ea20000000a00 */
[----:B------:R-:W-:Y:S02]  /*0030*/  CS2R R20, SRZ ;  /* 0x0000000000147805 */ /* 0x000fe4000001ff00 */
[----:B------:R-:W-:Y:S01]  /*0040*/  CS2R R22, SRZ ;  /* 0x0000000000167805 */ /* 0x000fe2000001ff00 */
[----:B------:R-:W3:Y:S01]  /*0050*/  S2R R0, SR_CTAID.Y ;  /* 0x0000000000007919 */ /* 0x000ee20000002600 */
[----:B------:R-:W-:Y:S01]  /*0060*/  CS2R R24, SRZ ;  /* 0x0000000000187805 */ /* 0x000fe2000001ff00 */
[----:B------:R-:W4:Y:S02]  /*0070*/  S2R R6, SR_CTAID.X ;  /* 0x0000000000067919 */ /* 0x000f240000002500 */
[----:B------:R-:W5:Y:S08]  /*0080*/  LDC.64 R8, c[0x0][0x220] ;  /* 0x00008800ff087b82 */ /* 0x000f700000000a00 */
[----:B------:R-:W2:Y:S01]  /*0090*/  LDC.64 R12, c[0x0][0x210] ;  /* 0x00008400ff0c7b82 */ /* 0x000ea20000000a00 */
[----:B------:R-:W-:Y:S01]  /*00a0*/  IMAD.MOV.U32 R27, RZ, RZ, RZ ;  /* 0x000000ffff1b7224 */ /* 0x000fe200078e00ff */
[----:B------:R-:W-:-:S06]  /*00b0*/  ULDC.64 UR6, c[0x0][0x208] ;  /* 0x0000820000067ab9 */ /* 0x000fcc0000000a00 */
[----:B------:R-:W5:Y:S01]  /*00c0*/  LDC.64 R28, c[0x0][0x230] ;  /* 0x00008c00ff1c7b82 */ /* 0x000f620000000a00 */
[----:B-1----:R-:W-:Y:S02]  /*00d0*/  SHF.R.U32.HI R3, RZ, 0x1, R2 ;  /* 0x00000001ff037819 */ /* 0x002fe40000011602 */
[----:B------:R-:W-:Y:S01]  /*00e0*/  LOP3.LUT R15, R2, 0x1, RZ, 0xc0, !PT ;  /* 0x00000001020f7812 */ /* 0x000fe200078ec0ff */
[----:B---3--:R-:W-:Y:S01]  /*00f0*/  IMAD.SHL.U32 R18, R0, 0x40, RZ ;  /* 0x0000004000127824 */ /* 0x008fe200078e00ff */
[----:B------:R-:W-:Y:S02]  /*0100*/  SHF.R.S32.HI R5, RZ, 0x19, R0 ;  /* 0x00000019ff057819 */ /* 0x000fe40000011400 */
[----:B------:R-:W-:Y:S01]  /*0110*/  SGXT.U32 R3, R3, 0x6 ;  /* 0x000000060303781a */ /* 0x000fe20000000000 */
[----:B----4-:R-:W-:Y:S01]  /*0120*/  IMAD.SHL.U32 R0, R6, 0x8, RZ ;  /* 0x0000000806007824 */ /* 0x010fe200078e00ff */
[----:B------:R-:W-:Y:S02]  /*0130*/  SGXT R5, R5, 0x1 ;  /* 0x000000010505781a */ /* 0x000fe40000000200 */
[----:B------:R-:W-:Y:S01]  /*0140*/  LOP3.LUT R4, R18, R3, RZ, 0xfc, !PT ;  /* 0x0000000312047212 */ /* 0x000fe200078efcff */
[----:B------:R-:W-:Y:S01]  /*0150*/  IMAD R15, R15, 0x4, R0 ;  /* 0x000000040f0f7824 */ /* 0x000fe200078e0200 */
[----:B------:R-:W-:Y:S01]  /*0160*/  SHF.R.S32.HI R6, RZ, 0x1c, R6 ;  /* 0x0000001cff067819 */ /* 0x000fe20000011406 */
[----:B------:R-:W-:Y:S01]  /*0170*/  IMAD.MOV.U32 R3, RZ, RZ, RZ ;  /* 0x000000ffff037224 */ /* 0x000fe200078e00ff */
[----:B------:R-:W-:Y:S01]  /*0180*/  LEA.HI R5, R5, R4, RZ, 0x4 ;  /* 0x0000000405057211 */ /* 0x000fe200078f20ff */
[----:B------:R-:W-:Y:S01]  /*0190*/  IMAD R19, R4, 0x400, R15 ;  /* 0x0000040004137824 */ /* 0x000fe200078e020f */
[----:B------:R-:W-:-:S02]  /*01a0*/  SGXT R6, R6, 0x1 ;  /* 0x000000010606781a */ /* 0x000fc40000000200 */
[----:B------:R-:W-:Y:S01]  /*01b0*/  ISETP.GE.AND P1, PT, R15, 0x400, PT ;  /* 0x000004000f00780c */ /* 0x000fe20003f26270 */
[----:B------:R-:W-:Y:S01]  /*01c0*/  IMAD.SHL.U32 R5, R5, 0x2, RZ ;  /* 0x0000000205057824 */ /* 0x000fe200078e00ff */
[----:B------:R-:W-:Y:S01]  /*01d0*/  LEA.HI R6, R6, R15, RZ, 0x5 ;  /* 0x0000000f06067211 */ /* 0x000fe200078f28ff */
[----:B0-2---:R-:W-:Y:S01]  /*01e0*/  IMAD.WIDE R16, R19, 0x4, R12 ;  /* 0x0000000413107825 */ /* 0x005fe200078e020c */
[----:B------:R-:W-:Y:S01]  /*01f0*/  ISETP.LT.AND P0, PT, R4, 0x40, !P1 ;  /* 0x000000400400780c */ /* 0x000fe20004f01270 */
[----:B------:R-:W0:Y:S01]  /*0200*/  LDC.64 R12, c[0x0][0x228] ;  /* 0x00008a00ff0c7b82 */ /* 0x000e220000000a00 */
[----:B------:R-:W-:-:S04]  /*0210*/  LOP3.LUT R5, R5, 0xffffffe0, RZ, 0xc0, !PT ;  /* 0xffffffe005057812 */ /* 0x000fc800078ec0ff */
[----:B------:R-:W-:Y:S02]  /*0220*/  LEA.HI.SX32 R5, R6, R5, 0x1b ;  /* 0x0000000506057211 */ /* 0x000fe400078fdaff */
[----:B------:R-:W-:-:S03]  /*0230*/  CS2R R6, SRZ ;  /* 0x0000000000067805 */ /* 0x000fc6000001ff00 */
[----:B------:R-:W-:-:S04]  /*0240*/  IMAD.WIDE R10, R5, 0x4, R10 ;  /* 0x00000004050a7825 */ /* 0x000fc800078e020a */
[----:B-----5:R-:W-:Y:S01]  /*0250*/  IMAD.WIDE R8, R5, 0x4, R8 ;  /* 0x0000000405087825 */ /* 0x020fe200078e0208 */
[----:B------:R-:W-:Y:S01]  /*0260*/  CS2R R4, SRZ ;  /* 0x0000000000047805 */ /* 0x000fe2000001ff00 */
[----:B------:R-:W2:Y:S04]  /*0270*/  @P0 LDG.E.EL R24, desc[UR6][R10.64] ;  /* 0x000000060a180981 */ /* 0x000ea8000c2e1900 */
[----:B------:R-:W3:Y:S04]  /*0280*/  @P0 LDG.E.EL R3, desc[UR6][R8.64] ;  /* 0x0000000608030981 */ /* 0x000ee8000c2e1900 */
[----:B------:R-:W4:Y:S04]  /*0290*/  @P0 LDG.E.EL R21, desc[UR6][R8.64] ;  /* 0x0000000608150981 */ /* 0x000f28000c2e1900 */
[----:B------:R-:W5:Y:S04]  /*02a0*/  @P0 LDG.E.EL R22, desc[UR6][R8.64] ;  /* 0x0000000608160981 */ /* 0x000f68000c2e1900 */
[----:B------:R-:W2:Y:S04]  /*02b0*/  @P0 LDG.E.EL R23, desc[UR6][R8.64] ;  /* 0x0000000608170981 */ /* 0x000ea8000c2e1900 */
[----:B------:R1:W2:Y:S04]  /*02c0*/  @P0 LDG.E.EL.128 R4, desc[UR6][R16.64] ;  /* 0x0000000610040981 */ /* 0x0002a8000c2e1d00 */
[----:B------:R-:W2:Y:S04]  /*02d0*/  @P0 LDG.E.EL R25, desc[UR6][R10.64] ;  /* 0x000000060a190981 */ /* 0x000ea8000c2e1900 */
[----:B------:R-:W2:Y:S01]  /*02e0*/  @P0 LDG.E.EL R27, desc[UR6][R10.64] ;  /* 0x000000060a1b0981 */ /* 0x000ea2000c2e1900 */
[----:B-1----:R-:W1:Y:S01]  /*02f0*/  LDC.64 R16, c[0x0][0x238] ;  /* 0x00008e00ff107b82 */ /* 0x002e620000000a00 */
[----:B------:R-:W-:Y:S01]  /*0300*/  SHF.R.U32.HI R14, RZ, 0x4, R2 ;  /* 0x00000004ff0e7819 */ /* 0x000fe20000011602 */
[----:B------:R-:W-:Y:S01]  /*0310*/  IMAD.MOV.U32 R8, RZ, RZ, 0x3b000000 ;  /* 0x3b000000ff087424 */ /* 0x000fe200078e00ff */
[----:B------:R0:W2:Y:S02]  /*0320*/  @P0 LDG.E.EL R20, desc[UR6][R10.64] ;  /* 0x000000060a140981 */ /* 0x0000a4000c2e1900 */
[----:B------:R-:W-:Y:S01]  /*0330*/  SGXT.U32 R14, R14, 0x3 ;  /* 0x000000030e0e781a */ /* 0x000fe20000000000 */
[----:B------:R-:W-:-:S03]  /*0340*/  IMAD.WIDE R28, R15, 0x4, R28 ;  /* 0x000000040f1c7825 */ /* 0x000fc600078e021c */
[----:B------:R-:W-:Y:S02]  /*0350*/  LOP3.LUT R0, R0, R14, RZ, 0xfc, !PT ;  /* 0x0000000e00007212 */ /* 0x000fe400078efcff */
[----:B0-----:R-:W-:Y:S01]  /*0360*/  CS2R R10, SRZ ;  /* 0x00000000000a7805 */ /* 0x001fe2000001ff00 */
[-C--:B---3--:R-:W-:Y:S01]  /*0370*/  FFMA R3, R3, R8.reuse, 9.9999997473787516356e-06 ;  /* 0x3727c5ac03037423 */ /* 0x088fe20000000008 */
[-C--:B----4-:R-:W-:Y:S01]  /*0380*/  FFMA R21, R21, R8.reuse, 9.9999997473787516356e-06 ;  /* 0x3727c5ac15157423 */ /* 0x090fe20000000008 */
[-C--:B-----5:R-:W-:Y:S01]  /*0390*/  FFMA R22, R22, R8.reuse, 9.9999997473787516356e-06 ;  /* 0x3727c5ac16167423 */ /* 0x0a0fe20000000008 */
[----:B--2---:R-:W-:Y:S01]  /*03a0*/  FFMA R23, R23, R8, 9.9999997473787516356e-06 ;  /* 0x3727c5ac17177423 */ /* 0x004fe20000000008 */
[----:B------:R-:W-:Y:S01]  /*03b0*/  CS2R R8, SRZ ;  /* 0x0000000000087805 */ /* 0x000fe2000001ff00 */
[----:B------:R-:W-:Y:S01]  /*03c0*/  FADD R24, -R24, R7 ;  /* 0x0000000718187221 */ /* 0x000fe20000000100 */
[----:B------:R-:W-:Y:S01]  /*03d0*/  FADD R25, -R25, R6 ;  /* 0x0000000619197221 */ /* 0x000fe20000000100 */
[----:B------:R-:W-:Y:S01]  /*03e0*/  IMAD.WIDE R6, R15, 0x4, R12 ;  /* 0x000000040f067825 */ /* 0x000fe200078e020c */
[----:B------:R-:W-:-:S03]  /*03f0*/  CS2R R12, SRZ ;  /* 0x00000000000c7805 */ /* 0x000fc6000001ff00 */
[----:B------:R-:W-:Y:S01]  /*0400*/  FADD R26, -R27, R4 ;  /* 0x000000041b1a7221 */ /* 0x000fe20000000100 */
[----:B------:R-:W-:Y:S01]  /*0410*/  IMAD.SHL.U32 R27, R2, 0x4, RZ ;  /* 0x00000004021b7824 */ /* 0x000fe200078e00ff */
[----:B------:R-:W-:Y:S01]  /*0420*/  CS2R R14, SRZ ;  /* 0x00000000000e7805 */ /* 0x000fe2000001ff00 */
[----:B------:R1:W2:Y:S03]  /*0430*/  @!P1 LDG.E.EL.128 R8, desc[UR6][R6.64] ;  /* 0x0000000606089981 */ /* 0x0002a6000c2e1d00 */
[----:B------:R-:W-:Y:S02]  /*0440*/  LOP3.LUT R4, R18, 0x3c, R27, 0xf8, !PT ;  /* 0x0000003c12047812 */ /* 0x000fe400078ef81b */
[----:B------:R-:W2:Y:S01]  /*0450*/  @!P1 LDG.E.EL.128 R12, desc[UR6][R28.64] ;  /* 0x000000061c0c9981 */ /* 0x000ea2000c2e1d00 */
[----:B-1----:R-:W-:Y:S01]  /*0460*/  IMAD.WIDE R6, R19, 0x4, R16 ;  /* 0x0000000413067825 */ /* 0x002fe200078e0210 */
[----:B------:R-:W-:-:S02]  /*0470*/  CS2R R16, SRZ ;  /* 0x0000000000107805 */ /* 0x000fc4000001ff00 */
[----:B------:R-:W-:-:S06]  /*0480*/  CS2R R18, SRZ ;  /* 0x0000000000127805 */ /* 0x000fcc000001ff00 */
[----:B------:R0:W3:Y:S01]  /*0490*/  @P0 LDG.E.EL.128 R16, desc[UR6][R6.64] ;  /* 0x0000000606100981 */ /* 0x0000e2000c2e1d00 */
[----:B------:R-:W1:Y:S01]  /*04a0*/  S2UR UR5, SR_CgaCtaId ;  /* 0x00000000000579c3 */ /* 0x000e620000008800 */
[----:B------:R-:W4:Y:S08]  /*04b0*/  MUFU.RSQ R3, R3 ;  /* 0x0000000300037308 */ /* 0x000f300000001400 */
[----:B------:R-:W0:Y:S08]  /*04c0*/  MUFU.RSQ R21, R21 ;  /* 0x0000001500157308 */ /* 0x000e300000001400 */
[----:B------:R-:W5:Y:S08]  /*04d0*/  MUFU.RSQ R23, R23 ;  /* 0x0000001700177308 */ /* 0x000f700000001400 */
[----:B------:R-:W1:Y:S01]  /*04e0*/  MUFU.RSQ R22, R22 ;  /* 0x0000001600167308 */ /* 0x000e620000001400 */
[----:B------:R-:W-:Y:S01]  /*04f0*/  FADD R20, -R20, R5 ;  /* 0x0000000514147221 */ /* 0x000fe20000000100 */
[----:B----4-:R-:W-:Y:S01]  /*0500*/  FMUL R27, R3, R26 ;  /* 0x0000001a031b7220 */ /* 0x010fe20000400000 */
[----:B------:R-:W-:Y:S01]  /*0510*/  LOP3.LUT R26, R2, 0x1, RZ, 0xc0, !PT ;  /* 0x00000001021a7812 */ /* 0x000fe200078ec0ff */
[----:B------:R-:W-:Y:S01]  /*0520*/  UMOV UR4, 0x400 ;  /* 0x0000040000047882 */ /* 0x000fe20000000000 */
[----:B0-----:R-:W-:Y:S01]  /*0530*/  FMUL R6, R21, R20 ;  /* 0x0000001415067220 */ /* 0x001fe20000400000 */
[----:B------:R-:W-:Y:S01]  /*0540*/  SHF.R.U32.HI R5, RZ, 0x1, R2 ;  /* 0x00000001ff057819 */ /* 0x000fe20000011602 */
[----:B-----5:R-:W-:Y:S01]  /*0550*/  FMUL R24, R23, R24 ;  /* 0x0000001817187220 */ /* 0x020fe20000400000 */
[----:B-1----:R-:W-:Y:S01]  /*0560*/  UPRMT UR4, UR5, 0x654, UR4 ;  /* 0x0000065405047896 */ /* 0x002fe20008000004 */
[----:B------:R-:W-:Y:S01]  /*0570*/  IMAD.SHL.U32 R3, R26, 0x100, RZ ;  /* 0x000001001a037824 */ /* 0x000fe200078e00ff */
[----:B------:R-:W-:Y:S01]  /*0580*/  SGXT.U32 R5, R5, 0x6 ;  /* 0x000000060505781a */ /* 0x000fe20000000000 */
[----:B------:R-:W-:-:S03]  /*0590*/  FMUL R25, R22, R25 ;  /* 0x0000001916197220 */ /* 0x000fc60000400000 */
[----:B------:R-:W-:Y:S02]  /*05a0*/  PRMT R5, R5, 0x6540, R26 ;  /* 0x0000654005057816 */ /* 0x000fe4000000001a */
[----:B------:R-:W-:Y:S02]  /*05b0*/  LEA R20, R26, UR4, 0x6 ;  /* 0x000000041a147c11 */ /* 0x000fe4000f8e30ff */
[----:B------:R-:W-:Y:S02]  /*05c0*/  LEA.HI R26, R3, UR4, RZ, 0x1e ;  /* 0x00000004031a7c11 */ /* 0x000fe4000f8ff0ff */
[----:B------:R-:W-:Y:S01]  /*05d0*/  LOP3.LUT R7, R2, 0x70, RZ, 0xc0, !PT ;  /* 0x0000007002077812 */ /* 0x000fe200078ec0ff */
[C---:B------:R-:W-:Y:S02]  /*05e0*/  IMAD R3, R5.reuse, 0x4, R20 ;  /* 0x0000000405037824 */ /* 0x040fe400078e0214 */
[----:B------:R-:W-:Y:S01]  /*05f0*/  IMAD R5, R5, 0x4, R26 ;  /* 0x0000000405057824 */ /* 0x000fe200078e021a */
[----:B------:R-:W-:-:S04]  /*0600*/  ISETP.GE.AND P0, PT, R0, 0x400, PT ;  /* 0x000004000000780c */ /* 0x000fc80003f06270 */
[----:B------:R-:W-:Y:S01]  /*0610*/  ISETP.LT.AND P0, PT, R4, 0x40, !P0 ;  /* 0x000000400400780c */ /* 0x000fe20004701270 */
[----:B--2---:R-:W-:Y:S01]  /*0620*/  FFMA R27, R27, R8, R12 ;  /* 0x000000081b1b7223 */ /* 0x004fe2000000000c */
[----:B------:R-:W-:Y:S01]  /*0630*/  FFMA R24, R24, R11, R15 ;  /* 0x0000000b18187223 */ /* 0x000fe2000000000f */
[----:B------:R-:W-:Y:S01]  /*0640*/  FFMA R25, R25, R10, R14 ;  /* 0x0000000a19197223 */ /* 0x000fe2000000000e */
[----:B------:R-:W-:Y:S01]  /*0650*/  FFMA R6, R6, R9, R13 ;  /* 0x0000000906067223 */ /* 0x000fe2000000000d */
[----:B------:R-:W-:Y:S01]  /*0660*/  IMAD.SHL.U32 R8, R2, 0x10, RZ ;  /* 0x0000001002087824 */ /* 0x000fe200078e00ff */
[C---:B---3--:R-:W-:Y:S01]  /*0670*/  FSETP.GEU.AND P1, PT, R27.reuse, -R16, PT ;  /* 0x800000101b00720b */ /* 0x048fe20003f2e000 */
[----:B------:R-:W-:Y:S01]  /*0680*/  FADD R16, R27, R16 ;  /* 0x000000101b107221 */ /* 0x000fe20000000000 */
[C---:B------:R-:W-:Y:S01]  /*0690*/  FSETP.GEU.AND P2, PT, R24.reuse, -R19, PT ;  /* 0x800000131800720b */ /* 0x040fe20003f4e000 */
[----:B------:R-:W-:Y:S01]  /*06a0*/  FADD R19, R24, R19 ;  /* 0x0000001318137221 */ /* 0x000fe20000000000 */
[C---:B------:R-:W-:Y:S01]  /*06b0*/  FSETP.GEU.AND P3, PT, R6.reuse, -R17, PT ;  /* 0x800000110600720b */ /* 0x040fe20003f6e000 */
[----:B------:R-:W-:Y:S01]  /*06c0*/  FADD R6, R6, R17 ;  /* 0x0000001106067221 */ /* 0x000fe20000000000 */
[C---:B------:R-:W-:Y:S01]  /*06d0*/  FSETP.GEU.AND P4, PT, R25.reuse, -R18, PT ;  /* 0x800000121900720b */ /* 0x040fe20003f8e000 */
[----:B------:R-:W-:Y:S01]  /*06e0*/  FADD R18, R25, R18 ;  /* 0x0000001219127221 */ /* 0x000fe20000000000 */
[----:B------:R-:W-:-:S02]  /*06f0*/  FSEL R16, R16, RZ, P1 ;  /* 0x000000ff10107208 */ /* 0x000fc40000800000 */
[----:B------:R-:W-:Y:S02]  /*0700*/  FSEL R6, R6, RZ, P3 ;  /* 0x000000ff06067208 */ /* 0x000fe40001800000 */
[----:B------:R-:W-:Y:S02]  /*0710*/  FSEL R18, R18, RZ, P4 ;  /* 0x000000ff12127208 */ /* 0x000fe40002000000 */
[----:B------:R-:W-:Y:S01]  /*0720*/  FSEL R2, R19, RZ, P2 ;  /* 0x000000ff13027208 */ /* 0x000fe20001000000 */
[----:B------:R0:W-:Y:S04]  /*0730*/  STS [R3], R16 ;  /* 0x0000001003007388 */ /* 0x0001e80000000800 */
[----:B------:R0:W-:Y:S04]  /*0740*/  STS [R5+0x110], R6 ;  /* 0x0001100605007388 */ /* 0x0001e80000000800 */
[----:B------:R0:W-:Y:S04]  /*0750*/  STS [R5+0x220], R18 ;  /* 0x0002201205007388 */ /* 0x0001e80000000800 */
[----:B------:R0:W-:Y:S01]  /*0760*/  STS [R5+0x330], R2 ;  /* 0x0003300205007388 */ /* 0x0001e20000000800 */
[----:B------:R-:W-:-:S04]  /*0770*/  LOP3.LUT R8, R8, 0x7f0, RZ, 0xc0, !PT ;  /* 0x000007f008087812 */ /* 0x000fc800078ec0ff */
[----:B------:R-:W-:Y:S01]  /*0780*/  IADD3 R8, R8, UR4, R7 ;  /* 0x0000000408087c10 */ /* 0x000fe2000fffe007 */
[----:B------:R-:W-:Y:S06]  /*0790*/  BAR.SYNC.DEFER_BLOCKING 0x0 ;  /* 0x0000000000007b1d */ /* 0x000fec0000010000 */
[----:B0-----:R-:W-:Y:S05]  /*07a0*/  @!P0 EXIT ;  /* 0x000000000000894d */ /* 0x001fea0003800000 */
[----:B------:R-:W0:Y:S01]  /*07b0*/  LDS.128 R8, [R8] ;  /* 0x0000000008087984 */ /* 0x000e220000000c00 */
[----:B------:R-:W-:Y:S01]  /*07c0*/  SHF.R.S32.HI R5, RZ, 0x1f, R4 ;  /* 0x0000001fff057819 */ /* 0x000fe20000011404 */
[----:B------:R-:W1:Y:S03]  /*07d0*/  LDC.64 R2, c[0x0][0x240] ;  /* 0x00009000ff027b82 */ /* 0x000e660000000a00 */
[----:B------:R-:W-:-:S04]  /*07e0*/  LEA.HI R5, R5, R4, RZ, 0x4 ;  /* 0x0000000405057211 */ /* 0x000fc800078f20ff */
[C---:B------:R-:W-:Y:S01]  /*07f0*/  LOP3.LUT R7, R5.reuse, 0xfffffff0, RZ, 0xc0, !PT ;  /* 0xfffffff005077812 */ /* 0x040fe200078ec0ff */
[----:B------:R-:W-:-:S04]  /*0800*/  IMAD.SHL.U32 R5, R5, 0x400, RZ ;  /* 0x0000040005057824 */ /* 0x000fc800078e00ff */
[----:B------:R-:W-:-:S04]  /*0810*/  IMAD.IADD R7, R4, 0x1, -R7 ;  /* 0x0000000104077824 */ /* 0x000fc800078e0a07 */
[----:B------:R-:W-:Y:S01]  /*0820*/  IMAD R7, R0, 0x10, R7 ;  /* 0x0000001000077824 */ /* 0x000fe200078e0207 */
[----:B------:R-:W-:-:S05]  /*0830*/  LOP3.LUT R0, R5, 0xffffc000, RZ, 0xc0, !PT ;  /* 0xffffc00005007812 */ /* 0x000fca00078ec0ff */
[----:B------:R-:W-:-:S04]  /*0840*/  IMAD.IADD R7, R7, 0x1, R0 ;  /* 0x0000000107077824 */ /* 0x000fc800078e0200 */
[----:B-1----:R-:W-:-:S05]  /*0850*/  IMAD.WIDE R2, R7, 0x4, R2 ;  /* 0x0000000407027825 */ /* 0x002fca00078e0202 */
[----:B0-----:R-:W-:Y:S01]  /*0860*/  STG.E.128 desc[UR6][R2.64], R8 ;  /* 0x0000000802007986 */ /* 0x001fe2000c101d06 */
[----:B------:R-:W-:Y:S05]  /*0870*/  EXIT ;  /* 0x000000000000794d */ /* 0x000fea0003800000 */
.L_x_0:
[----:B------:R-:W-:-:S00]  /*0880*/  BRA `(.L_x_0) ;  /* 0xfffffffc00fc7947 */ /* 0x000fc0000383ffff */
[----:B------:R-:W-:-:S00]  /*0890*/  NOP ;  /* 0x0000000000007918 */ /* 0x000fc00000000000 */
        /* <DEDUP_REMOVED lines=14> */
.L_x_1:


//--------------------- .nv.global.init           --------------------------
	.section	.nv.global.init,"aw",@progbits
.nv.global.init:
	.type		_$_str,@object
	.size		_$_str,(.L_0 - _$_str)
_$_str:
        /*0000*/ 	.byte	0x5f, 0x5f, 0x43, 0x55, 0x44, 0x41, 0x5f, 0x46, 0x54, 0x5a, 0x00
.L_0:


//--------------------- .nv.shared.triton_poi_fused_add_native_group_norm_relu_32 --------------------------
	.section	.nv.shared.triton_poi_fused_add_native_group_norm_relu_32,"aw",@nobits
	.sectionflags	@""
	.align	16
	.zero		1024


//--------------------- .nv.constant0.triton_poi_fused_add_native_group_norm_relu_32 --------------------------
	.section	.nv.constant0.triton_poi_fused_add_native_group_norm_relu_32,"a",@progbits
	.sectionflags	@""
	.align	4
.nv.constant0.triton_poi_fused_add_native_group_norm_relu_32:
	.zero		592
